//
// Generated by NVIDIA NVVM Compiler
//
// Compiler Build ID: CL-36424714
// Cuda compilation tools, release 13.0, V13.0.88
// Based on NVVM 20.0.0
//

.version 9.0
.target sm_100
.address_size 64

	// .globl	_Z16device_calculatePiddd

.visible .entry _Z16device_calculatePiddd(
	.param .u64 .ptr .align 1 _Z16device_calculatePiddd_param_0,
	.param .f64 _Z16device_calculatePiddd_param_1,
	.param .f64 _Z16device_calculatePiddd_param_2,
	.param .f64 _Z16device_calculatePiddd_param_3
)
{
	.reg .pred 	%p<9>;
	.reg .b32 	%r<21>;
	.reg .b64 	%rd<5>;
	.reg .b64 	%fd<41>;

	ld.param.u64 	%rd1, [_Z16device_calculatePiddd_param_0];
	ld.param.f64 	%fd21, [_Z16device_calculatePiddd_param_1];
	ld.param.f64 	%fd22, [_Z16device_calculatePiddd_param_2];
	ld.param.f64 	%fd23, [_Z16device_calculatePiddd_param_3];
	mov.u32 	%r9, %ctaid.x;
	mov.u32 	%r10, %ntid.x;
	mov.u32 	%r11, %tid.x;
	mad.lo.s32 	%r1, %r9, %r10, %r11;
	mov.u32 	%r12, %ctaid.y;
	mov.u32 	%r13, %ntid.y;
	mov.u32 	%r14, %tid.y;
	mad.lo.s32 	%r15, %r12, %r13, %r14;
	setp.gt.s32 	%p1, %r1, 2559;
	setp.gt.u32 	%p2, %r15, 2047;
	or.pred  	%p3, %p1, %p2;
	@%p3 bra 	$L__BB0_11;
	cvt.rn.f64.s32 	%fd24, %r1;
	fma.rn.f64 	%fd1, %fd22, %fd24, %fd21;
	cvt.rn.f64.u32 	%fd25, %r15;
	mul.f64 	%fd26, %fd22, %fd25;
	sub.f64 	%fd2, %fd23, %fd26;
	mov.b32 	%r3, 0;
	mov.f64 	%fd39, %fd1;
	mov.f64 	%fd40, %fd2;
$L__BB0_2:
	mul.f64 	%fd5, %fd39, %fd39;
	mul.f64 	%fd6, %fd40, %fd40;
	add.f64 	%fd27, %fd5, %fd6;
	setp.geu.f64 	%p4, %fd27, 0d4010000000000000;
	mov.u32 	%r20, %r3;
	@%p4 bra 	$L__BB0_10;
	sub.f64 	%fd28, %fd5, %fd6;
	add.f64 	%fd7, %fd1, %fd28;
	add.f64 	%fd29, %fd39, %fd39;
	fma.rn.f64 	%fd8, %fd29, %fd40, %fd2;
	mul.f64 	%fd9, %fd7, %fd7;
	mul.f64 	%fd10, %fd8, %fd8;
	add.f64 	%fd30, %fd9, %fd10;
	setp.geu.f64 	%p5, %fd30, 0d4010000000000000;
	@%p5 bra 	$L__BB0_9;
	sub.f64 	%fd31, %fd9, %fd10;
	add.f64 	%fd11, %fd1, %fd31;
	add.f64 	%fd32, %fd7, %fd7;
	fma.rn.f64 	%fd12, %fd32, %fd8, %fd2;
	mul.f64 	%fd13, %fd11, %fd11;
	mul.f64 	%fd14, %fd12, %fd12;
	add.f64 	%fd33, %fd13, %fd14;
	setp.geu.f64 	%p6, %fd33, 0d4010000000000000;
	@%p6 bra 	$L__BB0_8;
	sub.f64 	%fd34, %fd13, %fd14;
	add.f64 	%fd15, %fd1, %fd34;
	add.f64 	%fd35, %fd11, %fd11;
	fma.rn.f64 	%fd16, %fd35, %fd12, %fd2;
	add.s32 	%r4, %r3, 3;
	setp.eq.s32 	%p7, %r4, 255;
	mov.b32 	%r20, 255;
	@%p7 bra 	$L__BB0_10;
	mul.f64 	%fd17, %fd15, %fd15;
	mul.f64 	%fd18, %fd16, %fd16;
	add.f64 	%fd36, %fd17, %fd18;
	setp.geu.f64 	%p8, %fd36, 0d4010000000000000;
	mov.u32 	%r20, %r4;
	@%p8 bra 	$L__BB0_10;
	sub.f64 	%fd37, %fd17, %fd18;
	add.f64 	%fd39, %fd1, %fd37;
	add.f64 	%fd38, %fd15, %fd15;
	fma.rn.f64 	%fd40, %fd38, %fd16, %fd2;
	add.s32 	%r3, %r3, 4;
	bra.uni 	$L__BB0_2;
$L__BB0_8:
	add.s32 	%r20, %r3, 2;
	bra.uni 	$L__BB0_10;
$L__BB0_9:
	add.s32 	%r20, %r3, 1;
$L__BB0_10:
	mad.lo.s32 	%r18, %r15, 2560, %r1;
	cvta.to.global.u64 	%rd2, %rd1;
	mul.wide.s32 	%rd3, %r18, 4;
	add.s64 	%rd4, %rd2, %rd3;
	st.global.u32 	[%rd4], %r20;
$L__BB0_11:
	ret;

}


// ===== COMPILED SASS (sm_100) =====

	.target	sm_100

	.elftype	@"ET_EXEC"


//--------------------- .note.nv.tkinfo           --------------------------
	.section	.note.nv.tkinfo,"",@"SHT_NOTE"
	.sectionflags	@"SHF_NOTE_NV_TKINFO"
	.tkinfo
        /*0018*/ 	.word	0x00000002
        /*0030*/ 	.string	""
        /*0030*/ 	.string	"ptxas"
        /*0030*/ 	.string	"Cuda compilation tools, release 13.0, V13.0.88"
        /*0030*/ 	.string	"Build cuda_13.0.r13.0/compiler.36424714_0"
        /*0030*/ 	.string	"-arch sm_100 -m 64 "



//--------------------- .note.nv.cuinfo           --------------------------
	.section	.note.nv.cuinfo,"",@"SHT_NOTE"
	.sectionflags	@"SHF_NOTE_NV_CUINFO"
        /*0018*/ 	.short	0x0002
        /*001a*/ 	.short	0x0064
        /*001c*/ 	.short	0x0082
	.zero		2


//--------------------- .nv.info                  --------------------------
	.section	.nv.info,"",@"SHT_CUDA_INFO"
	.align	4


	//----- nvinfo : EIATTR_REGCOUNT
	.align		4
        /*0000*/ 	.byte	0x04, 0x2f
        /*0002*/ 	.short	(.L_1 - .L_0)
	.align		4
.L_0:
        /*0004*/ 	.word	index@(_Z16device_calculatePiddd)
        /*0008*/ 	.word	0x00000016


	//----- nvinfo : EIATTR_FRAME_SIZE
	.align		4
.L_1:
        /*000c*/ 	.byte	0x04, 0x11
        /*000e*/ 	.short	(.L_3 - .L_2)
	.align		4
.L_2:
        /*0010*/ 	.word	index@(_Z16device_calculatePiddd)
        /*0014*/ 	.word	0x00000000


	//----- nvinfo : EIATTR_MIN_STACK_SIZE
	.align		4
.L_3:
        /*0018*/ 	.byte	0x04, 0x12
        /*001a*/ 	.short	(.L_5 - .L_4)
	.align		4
.L_4:
        /*001c*/ 	.word	index@(_Z16device_calculatePiddd)
        /*0020*/ 	.word	0x00000000
.L_5:


//--------------------- .nv.compat                --------------------------
	.section	.nv.compat,"",@"SHT_CUDA_COMPAT_INFO"
	.align	4
        /*0000*/ 	.byte	0x02, 0x09, 0x00, 0x00, 0x02, 0x02, 0x01, 0x00, 0x02, 0x05, 0x05, 0x00, 0x03, 0x07, 0x01, 0x01
        /*0010*/ 	.byte	0x02, 0x03, 0x00, 0x00, 0x02, 0x06, 0x01, 0x00, 0x04, 0x0b, 0x08, 0x00, 0x01, 0x00, 0x00, 0x00
        /*0020*/ 	.byte	0x00, 0x00, 0x00, 0x00


//--------------------- .nv.info._Z16device_calculatePiddd --------------------------
	.section	.nv.info._Z16device_calculatePiddd,"",@"SHT_CUDA_INFO"
	.sectionflags	@""
	.align	4


	//----- nvinfo : EIATTR_CUDA_API_VERSION
	.align		4
        /*0000*/ 	.byte	0x04, 0x37
        /*0002*/ 	.short	(.L_7 - .L_6)
.L_6:
        /*0004*/ 	.word	0x00000082


	//----- nvinfo : EIATTR_KPARAM_INFO
	.align		4
.L_7:
        /*0008*/ 	.byte	0x04, 0x17
        /*000a*/ 	.short	(.L_9 - .L_8)
.L_8:
        /*000c*/ 	.word	0x00000000
        /*0010*/ 	.short	0x0003
        /*0012*/ 	.short	0x0018
        /*0014*/ 	.byte	0x00, 0xf0, 0x21, 0x00


	//----- nvinfo : EIATTR_KPARAM_INFO
	.align		4
.L_9:
        /*0018*/ 	.byte	0x04, 0x17
        /*001a*/ 	.short	(.L_11 - .L_10)
.L_10:
        /*001c*/ 	.word	0x00000000
        /*0020*/ 	.short	0x0002
        /*0022*/ 	.short	0x0010
        /*0024*/ 	.byte	0x00, 0xf0, 0x21, 0x00


	//----- nvinfo : EIATTR_KPARAM_INFO
	.align		4
.L_11:
        /*0028*/ 	.byte	0x04, 0x17
        /*002a*/ 	.short	(.L_13 - .L_12)
.L_12:
        /*002c*/ 	.word	0x00000000
        /*0030*/ 	.short	0x0001
        /*0032*/ 	.short	0x0008
        /*0034*/ 	.byte	0x00, 0xf0, 0x21, 0x00


	//----- nvinfo : EIATTR_KPARAM_INFO
	.align		4
.L_13:
        /*0038*/ 	.byte	0x04, 0x17
        /*003a*/ 	.short	(.L_15 - .L_14)
.L_14:
        /*003c*/ 	.word	0x00000000
        /*0040*/ 	.short	0x0000
        /*0042*/ 	.short	0x0000
        /*0044*/ 	.byte	0x00, 0xf5, 0x21, 0x00


	//----- nvinfo : EIATTR_SPARSE_MMA_MASK
	.align		4
.L_15:
        /*0048*/ 	.byte	0x03, 0x50
        /*004a*/ 	.short	0x0000


	//----- nvinfo : EIATTR_MAXREG_COUNT
	.align		4
        /*004c*/ 	.byte	0x03, 0x1b
        /*004e*/ 	.short	0x00ff


	//----- nvinfo : EIATTR_MERCURY_ISA_VERSION
	.align		4
        /*0050*/ 	.byte	0x03, 0x5f
        /*0052*/ 	.short	0x0101


	//----- nvinfo : EIATTR_VRC_CTA_INIT_COUNT
	.align		4
        /*0054*/ 	.byte	0x02, 0x4a
	.zero		1
	.zero		1


	//----- nvinfo : EIATTR_EXIT_INSTR_OFFSETS
	.align		4
        /*0058*/ 	.byte	0x04, 0x1c
        /*005a*/ 	.short	(.L_17 - .L_16)


	//   ....[0]....
.L_16:
        /*005c*/ 	.word	0x000000b0


	//   ....[1]....
        /*0060*/ 	.word	0x00000580


	//----- nvinfo : EIATTR_CRS_STACK_SIZE
	.align		4
.L_17:
        /*0064*/ 	.byte	0x04, 0x1e
        /*0066*/ 	.short	(.L_19 - .L_18)
.L_18:
        /*0068*/ 	.word	0x00000000


	//----- nvinfo : EIATTR_CBANK_PARAM_SIZE
	.align		4
.L_19:
        /*006c*/ 	.byte	0x03, 0x19
        /*006e*/ 	.short	0x0020


	//----- nvinfo : EIATTR_PARAM_CBANK
	.align		4
        /*0070*/ 	.byte	0x04, 0x0a
        /*0072*/ 	.short	(.L_21 - .L_20)
	.align		4
.L_20:
        /*0074*/ 	.word	index@(.nv.constant0._Z16device_calculatePiddd)
        /*0078*/ 	.short	0x0380
        /*007a*/ 	.short	0x0020


	//----- nvinfo : EIATTR_SW_WAR
	.align		4
.L_21:
        /*007c*/ 	.byte	0x04, 0x36
        /*007e*/ 	.short	(.L_23 - .L_22)
.L_22:
        /*0080*/ 	.word	0x00000008
.L_23:


//--------------------- .nv.callgraph             --------------------------
	.section	.nv.callgraph,"",@"SHT_CUDA_CALLGRAPH"
	.align	4
	.sectionentsize	8
	.align		4
        /*0000*/ 	.word	0x00000000
	.align		4
        /*0004*/ 	.word	0xffffffff
	.align		4
        /*0008*/ 	.word	0x00000000
	.align		4
        /*000c*/ 	.word	0xfffffffe
	.align		4
        /*0010*/ 	.word	0x00000000
	.align		4
        /*0014*/ 	.word	0xfffffffd
	.align		4
        /*0018*/ 	.word	0x00000000
	.align		4
        /*001c*/ 	.word	0xfffffffc


//--------------------- .text._Z16device_calculatePiddd --------------------------
	.section	.text._Z16device_calculatePiddd,"ax",@progbits
	.align	128
        .global         _Z16device_calculatePiddd
        .type           _Z16device_calculatePiddd,@function
        .size           _Z16device_calculatePiddd,(.L_x_6 - _Z16device_calculatePiddd)
        .other          _Z16device_calculatePiddd,@"STO_CUDA_ENTRY STV_DEFAULT"
_Z16device_calculatePiddd:
.text._Z16device_calculatePiddd:
[----:B------:R-:W-:Y:S01]  /*0000*/  LDC R1, c[0x0][0x37c] ;  /* 0x0000df00ff017b82 */ /* 0x000fe20000000800 */
[----:B------:R-:W0:Y:S07]  /*0010*/  S2R R3, SR_TID.Y ;  /* 0x0000000000037919 */ /* 0x000e2e0000002200 */
[----:B------:R-:W1:Y:S01]  /*0020*/  LDC R5, c[0x0][0x360] ;  /* 0x0000d800ff057b82 */ /* 0x000e620000000800 */
[----:B------:R-:W1:Y:S07]  /*0030*/  S2R R2, SR_TID.X ;  /* 0x0000000000027919 */ /* 0x000e6e0000002100 */
[----:B------:R-:W0:Y:S08]  /*0040*/  S2UR UR5, SR_CTAID.Y ;  /* 0x00000000000579c3 */ /* 0x000e300000002600 */
[----:B------:R-:W0:Y:S08]  /*0050*/  LDC R0, c[0x0][0x364] ;  /* 0x0000d900ff007b82 */ /* 0x000e300000000800 */
[----:B------:R-:W1:Y:S01]  /*0060*/  S2UR UR4, SR_CTAID.X ;  /* 0x00000000000479c3 */ /* 0x000e620000002500 */
[----:B0-----:R-:W-:-:S05]  /*0070*/  IMAD R0, R0, UR5, R3 ;  /* 0x0000000500007c24 */ /* 0x001fca000f8e0203 */
[----:B------:R-:W-:Y:S01]  /*0080*/  ISETP.GT.U32.AND P0, PT, R0, 0x7ff, PT ;  /* 0x000007ff0000780c */ /* 0x000fe20003f04070 */
[----:B-1----:R-:W-:-:S05]  /*0090*/  IMAD R5, R5, UR4, R2 ;  /* 0x0000000405057c24 */ /* 0x002fca000f8e0202 */
[----:B------:R-:W-:-:S13]  /*00a0*/  ISETP.GT.OR P0, PT, R5, 0x9ff, P0 ;  /* 0x000009ff0500780c */ /* 0x000fda0000704670 */
[----:B------:R-:W-:Y:S05]  /*00b0*/  @P0 EXIT ;  /* 0x000000000000094d */ /* 0x000fea0003800000 */
[----:B------:R-:W0:Y:S01]  /*00c0*/  LDC.64 R8, c[0x0][0x390] ;  /* 0x0000e400ff087b82 */ /* 0x000e220000000a00 */
[----:B------:R-:W0:Y:S01]  /*00d0*/  LDCU.64 UR4, c[0x0][0x388] ;  /* 0x00007100ff0477ac */ /* 0x000e220008000a00 */
[----:B------:R-:W0:Y:S01]  /*00e0*/  I2F.F64 R2, R5 ;  /* 0x0000000500027312 */ /* 0x000e220000201c00 */
[----:B------:R-:W-:Y:S01]  /*00f0*/  BSSY.RECONVERGENT B0, `(.L_x_0) ;  /* 0x0000044000007945 */ /* 0x000fe20003800200 */
[----:B------:R-:W-:-:S04]  /*0100*/  MOV R17, RZ ;  /* 0x000000ff00117202 */ /* 0x000fc80000000f00 */
[----:B------:R-:W1:Y:S02]  /*0110*/  LDC.64 R10, c[0x0][0x398] ;  /* 0x0000e600ff0a7b82 */ /* 0x000e640000000a00 */
[----:B------:R-:W1:Y:S01]  /*0120*/  I2F.F64.U32 R6, R0 ;  /* 0x0000000000067312 */ /* 0x000e620000201800 */
[-C--:B0-----:R-:W-:Y:S01]  /*0130*/  DFMA R2, R2, R8.reuse, UR4 ;  /* 0x0000000402027e2b */ /* 0x081fe20008000008 */
[----:B------:R-:W0:Y:S01]  /*0140*/  LDCU.64 UR4, c[0x0][0x358] ;  /* 0x00006b00ff0477ac */ /* 0x000e220008000a00 */
[----:B-1----:R-:W-:-:S06]  /*0150*/  DFMA R6, -R6, R8, R10 ;  /* 0x000000080606722b */ /* 0x002fcc000000010a */
[----:B------:R-:W-:Y:S02]  /*0160*/  DMUL R8, R2, R2 ;  /* 0x0000000202087228 */ /* 0x000fe40000000000 */
[----:B------:R-:W-:-:S08]  /*0170*/  DMUL R10, R6, R6 ;  /* 0x00000006060a7228 */ /* 0x000fd00000000000 */
[----:B------:R-:W-:-:S08]  /*0180*/  DADD R12, R8, R10 ;  /* 0x00000000080c7229 */ /* 0x000fd0000000000a */
[----:B------:R-:W-:-:S14]  /*0190*/  DSETP.GEU.AND P0, PT, R12, 4, PT ;  /* 0x401000000c00742a */ /* 0x000fdc0003f0e000 */
[----:B0-----:R-:W-:Y:S05]  /*01a0*/  @P0 BRA `(.L_x_1) ;  /* 0x0000000000e00947 */ /* 0x001fea0003800000 */
[----:B------:R-:W-:Y:S01]  /*01b0*/  MOV R12, R8 ;  /* 0x00000008000c7202 */ /* 0x000fe20000000f00 */
[----:B------:R-:W-:Y:S01]  /*01c0*/  IMAD.MOV.U32 R13, RZ, RZ, R9 ;  /* 0x000000ffff0d7224 */ /* 0x000fe200078e0009 */
[----:B------:R-:W-:Y:S01]  /*01d0*/  MOV R14, R10 ;  /* 0x0000000a000e7202 */ /* 0x000fe20000000f00 */
[----:B------:R-:W-:Y:S01]  /*01e0*/  IMAD.MOV.U32 R15, RZ, RZ, R11 ;  /* 0x000000ffff0f7224 */ /* 0x000fe200078e000b */
[----:B------:R-:W-:Y:S01]  /*01f0*/  MOV R4, RZ ;  /* 0x000000ff00047202 */ /* 0x000fe20000000f00 */
[----:B------:R-:W-:Y:S01]  /*0200*/  IMAD.MOV.U32 R10, RZ, RZ, R2 ;  /* 0x000000ffff0a7224 */ /* 0x000fe200078e0002 */
[----:B------:R-:W-:Y:S01]  /*0210*/  MOV R11, R3 ;  /* 0x00000003000b7202 */ /* 0x000fe20000000f00 */
[----:B------:R-:W-:Y:S01]  /*0220*/  IMAD.MOV.U32 R8, RZ, RZ, R6 ;  /* 0x000000ffff087224 */ /* 0x000fe200078e0006 */
[----:B------:R-:W-:-:S07]  /*0230*/  MOV R9, R7 ;  /* 0x0000000700097202 */ /* 0x000fce0000000f00 */
.L_x_4:
[----:B------:R-:W-:Y:S02]  /*0240*/  DADD R12, -R14, R12 ;  /* 0x000000000e0c7229 */ /* 0x000fe4000000010c */
[----:B------:R-:W-:-:S06]  /*0250*/  DADD R10, R10, R10 ;  /* 0x000000000a0a7229 */ /* 0x000fcc000000000a */
[----:B------:R-:W-:Y:S02]  /*0260*/  DADD R12, R2, R12 ;  /* 0x00000000020c7229 */ /* 0x000fe4000000000c */
[----:B------:R-:W-:-:S06]  /*0270*/  DFMA R14, R10, R8, R6 ;  /* 0x000000080a0e722b */ /* 0x000fcc0000000006 */
[----:B------:R-:W-:Y:S02]  /*0280*/  DMUL R8, R12, R12 ;  /* 0x0000000c0c087228 */ /* 0x000fe40000000000 */
[----:B------:R-:W-:-:S08]  /*0290*/  DMUL R10, R14, R14 ;  /* 0x0000000e0e0a7228 */ /* 0x000fd00000000000 */
[----:B------:R-:W-:-:S08]  /*02a0*/  DADD R16, R8, R10 ;  /* 0x0000000008107229 */ /* 0x000fd0000000000a */
[----:B------:R-:W-:-:S14]  /*02b0*/  DSETP.GEU.AND P0, PT, R16, 4, PT ;  /* 0x401000001000742a */ /* 0x000fdc0003f0e000 */
[----:B------:R-:W-:Y:S05]  /*02c0*/  @P0 BRA `(.L_x_2) ;  /* 0x0000000000940947 */ /* 0x000fea0003800000 */
[----:B------:R-:W-:Y:S02]  /*02d0*/  DADD R8, R8, -R10 ;  /* 0x0000000008087229 */ /* 0x000fe4000000080a */
        /* <DEDUP_REMOVED lines=8> */
[----:B------:R-:W-:Y:S01]  /*0360*/  VIADD R16, R4, 0x3 ;  /* 0x0000000304107836 */ /* 0x000fe20000000000 */
[----:B------:R-:W-:Y:S01]  /*0370*/  DADD R8, R8, R8 ;  /* 0x0000000008087229 */ /* 0x000fe20000000008 */
[----:B------:R-:W-:Y:S01]  /*0380*/  MOV R17, 0xff ;  /* 0x000000ff00117802 */ /* 0x000fe20000000f00 */
[----:B------:R-:W-:Y:S02]  /*0390*/  DADD R10, R10, -R12 ;  /* 0x000000000a0a7229 */ /* 0x000fe4000000080c */
[----:B------:R-:W-:-:S04]  /*03a0*/  ISETP.NE.AND P0, PT, R16, 0xff, PT ;  /* 0x000000ff1000780c */ /* 0x000fc80003f05270 */
[----:B------:R-:W-:-:S09]  /*03b0*/  DFMA R8, R14, R8, R6 ;  /* 0x000000080e08722b */ /* 0x000fd20000000006 */
[----:B------:R-:W-:Y:S05]  /*03c0*/  @!P0 BRA `(.L_x_1) ;  /* 0x0000000000588947 */ /* 0x000fea0003800000 */
[----:B------:R-:W-:Y:S01]  /*03d0*/  DADD R12, R2, R10 ;  /* 0x00000000020c7229 */ /* 0x000fe2000000000a */
[----:B------:R-:W-:Y:S01]  /*03e0*/  IMAD.MOV.U32 R17, RZ, RZ, R16 ;  /* 0x000000ffff117224 */ /* 0x000fe200078e0010 */
[----:B------:R-:W-:-:S06]  /*03f0*/  DMUL R14, R8, R8 ;  /* 0x00000008080e7228 */ /* 0x000fcc0000000000 */
[----:B------:R-:W-:-:S08]  /*0400*/  DMUL R10, R12, R12 ;  /* 0x0000000c0c0a7228 */ /* 0x000fd00000000000 */
[----:B------:R-:W-:-:S08]  /*0410*/  DADD R18, R10, R14 ;  /* 0x000000000a127229 */ /* 0x000fd0000000000e */
[----:B------:R-:W-:-:S14]  /*0420*/  DSETP.GEU.AND P0, PT, R18, 4, PT ;  /* 0x401000001200742a */ /* 0x000fdc0003f0e000 */
[----:B------:R-:W-:Y:S05]  /*0430*/  @P0 BRA `(.L_x_1) ;  /* 0x00000000003c0947 */ /* 0x000fea0003800000 */
[----:B------:R-:W-:Y:S01]  /*0440*/  DADD R10, R10, -R14 ;  /* 0x000000000a0a7229 */ /* 0x000fe2000000080e */
[----:B------:R-:W-:Y:S01]  /*0450*/  IADD3 R4, PT, PT, R4, 0x4, RZ ;  /* 0x0000000404047810 */ /* 0x000fe20007ffe0ff */
[----:B------:R-:W-:-:S06]  /*0460*/  DADD R12, R12, R12 ;  /* 0x000000000c0c7229 */ /* 0x000fcc000000000c */
[----:B------:R-:W-:Y:S02]  /*0470*/  DADD R10, R2, R10 ;  /* 0x00000000020a7229 */ /* 0x000fe4000000000a */
[----:B------:R-:W-:-:S06]  /*0480*/  DFMA R8, R8, R12, R6 ;  /* 0x0000000c0808722b */ /* 0x000fcc0000000006 */
[----:B------:R-:W-:Y:S02]  /*0490*/  DMUL R12, R10, R10 ;  /* 0x0000000a0a0c7228 */ /* 0x000fe40000000000 */
[----:B------:R-:W-:-:S08]  /*04a0*/  DMUL R14, R8, R8 ;  /* 0x00000008080e7228 */ /* 0x000fd00000000000 */
[----:B------:R-:W-:-:S08]  /*04b0*/  DADD R16, R12, R14 ;  /* 0x000000000c107229 */ /* 0x000fd0000000000e */
[----:B------:R-:W-:-:S14]  /*04c0*/  DSETP.GEU.AND P0, PT, R16, 4, PT ;  /* 0x401000001000742a */ /* 0x000fdc0003f0e000 */
[----:B------:R-:W-:Y:S05]  /*04d0*/  @!P0 BRA `(.L_x_4) ;  /* 0xfffffffc00588947 */ /* 0x000fea000383ffff */
[----:B------:R-:W-:Y:S01]  /*04e0*/  IMAD.MOV.U32 R17, RZ, RZ, R4 ;  /* 0x000000ffff117224 */ /* 0x000fe200078e0004 */
[----:B------:R-:W-:Y:S06]  /*04f0*/  BRA `(.L_x_1) ;  /* 0x00000000000c7947 */ /* 0x000fec0003800000 */
.L_x_3:
[----:B------:R-:W-:Y:S01]  /*0500*/  IADD3 R17, PT, PT, R4, 0x2, RZ ;  /* 0x0000000204117810 */ /* 0x000fe20007ffe0ff */
[----:B------:R-:W-:Y:S06]  /*0510*/  BRA `(.L_x_1) ;  /* 0x0000000000047947 */ /* 0x000fec0003800000 */
.L_x_2:
[----:B------:R-:W-:-:S07]  /*0520*/  VIADD R17, R4, 0x1 ;  /* 0x0000000104117836 */ /* 0x000fce0000000000 */
.L_x_1:
[----:B------:R-:W-:Y:S05]  /*0530*/  BSYNC.RECONVERGENT B0 ;  /* 0x0000000000007941 */ /* 0x000fea0003800200 */
.L_x_0:
[----:B------:R-:W0:Y:S01]  /*0540*/  LDC.64 R2, c[0x0][0x380] ;  /* 0x0000e000ff027b82 */ /* 0x000e220000000a00 */
[----:B------:R-:W-:-:S04]  /*0550*/  IMAD R5, R0, 0xa00, R5 ;  /* 0x00000a0000057824 */ /* 0x000fc800078e0205 */
[----:B0-----:R-:W-:-:S05]  /*0560*/  IMAD.WIDE R2, R5, 0x4, R2 ;  /* 0x0000000405027825 */ /* 0x001fca00078e0202 */
[----:B------:R-:W-:Y:S01]  /*0570*/  STG.E desc[UR4][R2.64], R17 ;  /* 0x0000001102007986 */ /* 0x000fe2000c101904 */
[----:B------:R-:W-:Y:S05]  /*0580*/  EXIT ;  /* 0x000000000000794d */ /* 0x000fea0003800000 */
.L_x_5:
[----:B------:R-:W-:-:S00]  /*0590*/  BRA `(.L_x_5) ;  /* 0xfffffffc00fc7947 */ /* 0x000fc0000383ffff */
[----:B------:R-:W-:-:S00]  /*05a0*/  NOP ;  /* 0x0000000000007918 */ /* 0x000fc00000000000 */
        /* <DEDUP_REMOVED lines=13> */
.L_x_6:


//--------------------- .nv.shared.reserved.0     --------------------------
	.section	.nv.shared.reserved.0,"aw",@nobits
	.weak		__nv_reservedSMEM_offset_0_alias
	.size		__nv_reservedSMEM_offset_0_alias, 0, 64
	.other		__nv_reservedSMEM_offset_0_alias,@"STO_CUDA_RESERVED_SHARED STV_DEFAULT"
__nv_reservedSMEM_offset_0_alias:
	.zero		0
	.zero		64


//--------------------- .nv.constant0._Z16device_calculatePiddd --------------------------
	.section	.nv.constant0._Z16device_calculatePiddd,"a",@progbits
	.sectionflags	@""
	.align	4
.nv.constant0._Z16device_calculatePiddd:
	.zero		928


//--------------------- SYMBOLS --------------------------

	.type		.nv.reservedSmem.offset0,@object
	.size		.nv.reservedSmem.offset0,0x4
